	.headerflags	@"EF_CUDA_TEXMODE_UNIFIED EF_CUDA_64BIT_ADDRESS EF_CUDA_ACCELERATORS EF_CUDA_SM90 EF_CUDA_VIRTUAL_SM(EF_CUDA_SM90)"
	.elftype	@"ET_EXEC"


//--------------------- .nv.info                  --------------------------
	.section	.nv.info,"",@"SHT_CUDA_INFO"
	.align	4


	//----- nvinfo : EIATTR_REGCOUNT
	.align		4
        /*0000*/ 	.byte	0x04, 0x2f
        /*0002*/ 	.short	(.L_1 - .L_0)
	.align		4
.L_0:
        /*0004*/ 	.word	index@(triton_poi_fused_arange_5)
        /*0008*/ 	.word	0x00000008


	//----- nvinfo : EIATTR_MIN_STACK_SIZE
	.align		4
.L_1:
        /*000c*/ 	.byte	0x04, 0x12
        /*000e*/ 	.short	(.L_3 - .L_2)
	.align		4
.L_2:
        /*0010*/ 	.word	index@(triton_poi_fused_arange_5)
        /*0014*/ 	.word	0x00000000


	//----- nvinfo : EIATTR_FRAME_SIZE
	.align		4
.L_3:
        /*0018*/ 	.byte	0x04, 0x11
        /*001a*/ 	.short	(.L_5 - .L_4)
	.align		4
.L_4:
        /*001c*/ 	.word	index@(triton_poi_fused_arange_5)
        /*0020*/ 	.word	0x00000000


	//----- nvinfo : EIATTR_MIN_STACK_SIZE
	.align		4
.L_5:
        /*0024*/ 	.byte	0x04, 0x12
        /*0026*/ 	.short	(.L_7 - .L_6)
	.align		4
.L_6:
        /*0028*/ 	.word	index@(triton_poi_fused_arange_5)
        /*002c*/ 	.word	0x00000000
.L_7:


//--------------------- .nv.info.triton_poi_fused_arange_5 --------------------------
	.section	.nv.info.triton_poi_fused_arange_5,"",@"SHT_CUDA_INFO"
	.sectionflags	@""
	.align	4


	//----- nvinfo : EIATTR_CUDA_API_VERSION
	.align		4
        /*0000*/ 	.byte	0x04, 0x37
        /*0002*/ 	.short	(.L_9 - .L_8)
.L_8:
        /*0004*/ 	.word	0x0000007c


	//----- nvinfo : EIATTR_KPARAM_INFO
	.align		4
.L_9:
        /*0008*/ 	.byte	0x04, 0x17
        /*000a*/ 	.short	(.L_11 - .L_10)
.L_10:
        /*000c*/ 	.word	0x00000000
        /*0010*/ 	.short	0x0001
        /*0012*/ 	.short	0x0008
        /*0014*/ 	.byte	0x00, 0xf0, 0x11, 0x00


	//----- nvinfo : EIATTR_KPARAM_INFO
	.align		4
.L_11:
        /*0018*/ 	.byte	0x04, 0x17
        /*001a*/ 	.short	(.L_13 - .L_12)
.L_12:
        /*001c*/ 	.word	0x00000000
        /*0020*/ 	.short	0x0000
        /*0022*/ 	.short	0x0000
        /*0024*/ 	.byte	0x00, 0xf4, 0x21, 0x00


	//----- nvinfo : EIATTR_SPARSE_MMA_MASK
	.align		4
.L_13:
        /*0028*/ 	.byte	0x03, 0x50
        /*002a*/ 	.short	0x0000


	//----- nvinfo : EIATTR_MAXREG_COUNT
	.align		4
        /*002c*/ 	.byte	0x03, 0x1b
        /*002e*/ 	.short	0x00ff


	//----- nvinfo : EIATTR_EXIT_INSTR_OFFSETS
	.align		4
        /*0030*/ 	.byte	0x04, 0x1c
        /*0032*/ 	.short	(.L_15 - .L_14)


	//   ....[0]....
.L_14:
        /*0034*/ 	.word	0x000000a0


	//   ....[1]....
        /*0038*/ 	.word	0x000000d0


	//----- nvinfo : EIATTR_REQNTID
	.align		4
.L_15:
        /*003c*/ 	.byte	0x04, 0x10
        /*003e*/ 	.short	(.L_17 - .L_16)
.L_16:
        /*0040*/ 	.word	0x00000020
        /*0044*/ 	.word	0x00000001
        /*0048*/ 	.word	0x00000001


	//----- nvinfo : EIATTR_CBANK_PARAM_SIZE
	.align		4
.L_17:
        /*004c*/ 	.byte	0x03, 0x19
        /*004e*/ 	.short	0x000c


	//----- nvinfo : EIATTR_PARAM_CBANK
	.align		4
        /*0050*/ 	.byte	0x04, 0x0a
        /*0052*/ 	.short	(.L_19 - .L_18)
	.align		4
.L_18:
        /*0054*/ 	.word	index@(.nv.constant0.triton_poi_fused_arange_5)
        /*0058*/ 	.short	0x0210
        /*005a*/ 	.short	0x000c


	//----- nvinfo : EIATTR_SW_WAR
	.align		4
.L_19:
        /*005c*/ 	.byte	0x04, 0x36
        /*005e*/ 	.short	(.L_21 - .L_20)
.L_20:
        /*0060*/ 	.word	0x00000008
.L_21:


//--------------------- .nv.callgraph             --------------------------
	.section	.nv.callgraph,"",@"SHT_CUDA_CALLGRAPH"
	.align	4
	.sectionentsize	8
	.align		4
        /*0000*/ 	.word	0x00000000
	.align		4
        /*0004*/ 	.word	0xffffffff
	.align		4
        /*0008*/ 	.word	0x00000000
	.align		4
        /*000c*/ 	.word	0xfffffffe
	.align		4
        /*0010*/ 	.word	0x00000000
	.align		4
        /*0014*/ 	.word	0xfffffffd
	.align		4
        /*0018*/ 	.word	0x00000000
	.align		4
        /*001c*/ 	.word	0xfffffffc


//--------------------- .text.triton_poi_fused_arange_5 --------------------------
	.section	.text.triton_poi_fused_arange_5,"ax",@progbits
	.align	128
        .global         triton_poi_fused_arange_5
        .type           triton_poi_fused_arange_5,@function
        .size           triton_poi_fused_arange_5,(.L_x_1 - triton_poi_fused_arange_5)
        .other          triton_poi_fused_arange_5,@"STO_CUDA_ENTRY STV_DEFAULT"
triton_poi_fused_arange_5:
.text.triton_poi_fused_arange_5:
[----:B------:R-:W0:Y:S02]  /*0000*/  LDC R1, c[0x0][0x28] ;  /* 0x00000a00ff017b82 */ /* 0x000e240000000800 */
[----:B------:R-:W1:Y:S01]  /*0010*/  S2R R0, SR_TID.X ;  /* 0x0000000000007919 */ /* 0x000e620000002100 */
[----:B------:R-:W2:Y:S01]  /*0020*/  LDC.64 R4, c[0x0][0x210] ;  /* 0x00008400ff047b82 */ /* 0x000ea20000000a00 */
[----:B------:R-:W3:Y:S01]  /*0030*/  S2R R3, SR_CTAID.X ;  /* 0x0000000000037919 */ /* 0x000ee20000002500 */
[C---:B-1----:R-:W-:Y:S02]  /*0040*/  LOP3.LUT R2, R0.reuse, 0x3, RZ, 0xc0, !PT ;  /* 0x0000000300027812 */ /* 0x042fe400078ec0ff */
[----:B------:R-:W-:-:S03]  /*0050*/  LOP3.LUT P0, RZ, R0, 0x1c, RZ, 0xc0, !PT ;  /* 0x0000001c00ff7812 */ /* 0x000fc6000780c0ff */
[----:B---3--:R-:W-:-:S04]  /*0060*/  IMAD R2, R3, 0x4, R2 ;  /* 0x0000000403027824 */ /* 0x008fc800078e0202 */
[C---:B--2---:R-:W-:Y:S01]  /*0070*/  IMAD.WIDE R4, R2.reuse, 0x8, R4 ;  /* 0x0000000802047825 */ /* 0x044fe200078e0204 */
[----:B------:R-:W-:Y:S02]  /*0080*/  ISETP.LT.AND P0, PT, R2, 0x4, !P0 ;  /* 0x000000040200780c */ /* 0x000fe40004701270 */
[----:B------:R-:W-:-:S11]  /*0090*/  SHF.R.S32.HI R3, RZ, 0x1f, R2 ;  /* 0x0000001fff037819 */ /* 0x000fd60000011402 */
[----:B------:R-:W-:Y:S05]  /*00a0*/  @!P0 EXIT ;  /* 0x000000000000894d */ /* 0x000fea0003800000 */
[----:B------:R-:W-:Y:S02]  /*00b0*/  ULDC.64 UR4, c[0x0][0x208] ;  /* 0x0000820000047ab9 */ /* 0x000fe40000000a00 */
[----:B------:R-:W-:Y:S01]  /*00c0*/  STG.E.64 desc[UR4][R4.64], R2 ;  /* 0x0000000204007986 */ /* 0x000fe2000c101b04 */
[----:B------:R-:W-:Y:S05]  /*00d0*/  EXIT ;  /* 0x000000000000794d */ /* 0x000fea0003800000 */
.L_x_0:
[----:B------:R-:W-:-:S00]  /*00e0*/  BRA `(.L_x_0) ;  /* 0xfffffffc00fc7947 */ /* 0x000fc0000383ffff */
[----:B------:R-:W-:-:S00]  /*00f0*/  NOP ;  /* 0x0000000000007918 */ /* 0x000fc00000000000 */
        /* <DEDUP_REMOVED lines=8> */
.L_x_1:


//--------------------- .nv.constant0.triton_poi_fused_arange_5 --------------------------
	.section	.nv.constant0.triton_poi_fused_arange_5,"a",@progbits
	.sectionflags	@""
	.align	4
.nv.constant0.triton_poi_fused_arange_5:
	.zero		540
